	.headerflags	@"EF_CUDA_TEXMODE_UNIFIED EF_CUDA_64BIT_ADDRESS EF_CUDA_ACCELERATORS EF_CUDA_SM90 EF_CUDA_VIRTUAL_SM(EF_CUDA_SM90)"
	.elftype	@"ET_EXEC"


//--------------------- .nv.info                  --------------------------
	.section	.nv.info,"",@"SHT_CUDA_INFO"
	.align	4


	//----- nvinfo : EIATTR_REGCOUNT
	.align		4
        /*0000*/ 	.byte	0x04, 0x2f
        /*0002*/ 	.short	(.L_1 - .L_0)
	.align		4
.L_0:
        /*0004*/ 	.word	index@(triton_poi_fused_cat_3)
        /*0008*/ 	.word	0x0000001e


	//----- nvinfo : EIATTR_MIN_STACK_SIZE
	.align		4
.L_1:
        /*000c*/ 	.byte	0x04, 0x12
        /*000e*/ 	.short	(.L_3 - .L_2)
	.align		4
.L_2:
        /*0010*/ 	.word	index@(triton_poi_fused_cat_3)
        /*0014*/ 	.word	0x00000000


	//----- nvinfo : EIATTR_FRAME_SIZE
	.align		4
.L_3:
        /*0018*/ 	.byte	0x04, 0x11
        /*001a*/ 	.short	(.L_5 - .L_4)
	.align		4
.L_4:
        /*001c*/ 	.word	index@(triton_poi_fused_cat_3)
        /*0020*/ 	.word	0x00000000


	//----- nvinfo : EIATTR_MIN_STACK_SIZE
	.align		4
.L_5:
        /*0024*/ 	.byte	0x04, 0x12
        /*0026*/ 	.short	(.L_7 - .L_6)
	.align		4
.L_6:
        /*0028*/ 	.word	index@(triton_poi_fused_cat_3)
        /*002c*/ 	.word	0x00000000
.L_7:


//--------------------- .nv.info.triton_poi_fused_cat_3 --------------------------
	.section	.nv.info.triton_poi_fused_cat_3,"",@"SHT_CUDA_INFO"
	.sectionflags	@""
	.align	4


	//----- nvinfo : EIATTR_CUDA_API_VERSION
	.align		4
        /*0000*/ 	.byte	0x04, 0x37
        /*0002*/ 	.short	(.L_9 - .L_8)
.L_8:
        /*0004*/ 	.word	0x0000007c


	//----- nvinfo : EIATTR_KPARAM_INFO
	.align		4
.L_9:
        /*0008*/ 	.byte	0x04, 0x17
        /*000a*/ 	.short	(.L_11 - .L_10)
.L_10:
        /*000c*/ 	.word	0x00000000
        /*0010*/ 	.short	0x000a
        /*0012*/ 	.short	0x0050
        /*0014*/ 	.byte	0x00, 0xf0, 0x11, 0x00


	//----- nvinfo : EIATTR_KPARAM_INFO
	.align		4
.L_11:
        /*0018*/ 	.byte	0x04, 0x17
        /*001a*/ 	.short	(.L_13 - .L_12)
.L_12:
        /*001c*/ 	.word	0x00000000
        /*0020*/ 	.short	0x0009
        /*0022*/ 	.short	0x0048
        /*0024*/ 	.byte	0x00, 0xf4, 0x21, 0x00


	//----- nvinfo : EIATTR_KPARAM_INFO
	.align		4
.L_13:
        /*0028*/ 	.byte	0x04, 0x17
        /*002a*/ 	.short	(.L_15 - .L_14)
.L_14:
        /*002c*/ 	.word	0x00000000
        /*0030*/ 	.short	0x0008
        /*0032*/ 	.short	0x0040
        /*0034*/ 	.byte	0x00, 0xf4, 0x21, 0x00


	//----- nvinfo : EIATTR_KPARAM_INFO
	.align		4
.L_15:
        /*0038*/ 	.byte	0x04, 0x17
        /*003a*/ 	.short	(.L_17 - .L_16)
.L_16:
        /*003c*/ 	.word	0x00000000
        /*0040*/ 	.short	0x0007
        /*0042*/ 	.short	0x0038
        /*0044*/ 	.byte	0x00, 0xf4, 0x21, 0x00


	//----- nvinfo : EIATTR_KPARAM_INFO
	.align		4
.L_17:
        /*0048*/ 	.byte	0x04, 0x17
        /*004a*/ 	.short	(.L_19 - .L_18)
.L_18:
        /*004c*/ 	.word	0x00000000
        /*0050*/ 	.short	0x0006
        /*0052*/ 	.short	0x0030
        /*0054*/ 	.byte	0x00, 0xf4, 0x21, 0x00


	//----- nvinfo : EIATTR_KPARAM_INFO
	.align		4
.L_19:
        /*0058*/ 	.byte	0x04, 0x17
        /*005a*/ 	.short	(.L_21 - .L_20)
.L_20:
        /*005c*/ 	.word	0x00000000
        /*0060*/ 	.short	0x0005
        /*0062*/ 	.short	0x0028
        /*0064*/ 	.byte	0x00, 0xf4, 0x21, 0x00


	//----- nvinfo : EIATTR_KPARAM_INFO
	.align		4
.L_21:
        /*0068*/ 	.byte	0x04, 0x17
        /*006a*/ 	.short	(.L_23 - .L_22)
.L_22:
        /*006c*/ 	.word	0x00000000
        /*0070*/ 	.short	0x0004
        /*0072*/ 	.short	0x0020
        /*0074*/ 	.byte	0x00, 0xf4, 0x21, 0x00


	//----- nvinfo : EIATTR_KPARAM_INFO
	.align		4
.L_23:
        /*0078*/ 	.byte	0x04, 0x17
        /*007a*/ 	.short	(.L_25 - .L_24)
.L_24:
        /*007c*/ 	.word	0x00000000
        /*0080*/ 	.short	0x0003
        /*0082*/ 	.short	0x0018
        /*0084*/ 	.byte	0x00, 0xf4, 0x21, 0x00


	//----- nvinfo : EIATTR_KPARAM_INFO
	.align		4
.L_25:
        /*0088*/ 	.byte	0x04, 0x17
        /*008a*/ 	.short	(.L_27 - .L_26)
.L_26:
        /*008c*/ 	.word	0x00000000
        /*0090*/ 	.short	0x0002
        /*0092*/ 	.short	0x0010
        /*0094*/ 	.byte	0x00, 0xf4, 0x21, 0x00


	//----- nvinfo : EIATTR_KPARAM_INFO
	.align		4
.L_27:
        /*0098*/ 	.byte	0x04, 0x17
        /*009a*/ 	.short	(.L_29 - .L_28)
.L_28:
        /*009c*/ 	.word	0x00000000
        /*00a0*/ 	.short	0x0001
        /*00a2*/ 	.short	0x0008
        /*00a4*/ 	.byte	0x00, 0xf4, 0x21, 0x00


	//----- nvinfo : EIATTR_KPARAM_INFO
	.align		4
.L_29:
        /*00a8*/ 	.byte	0x04, 0x17
        /*00aa*/ 	.short	(.L_31 - .L_30)
.L_30:
        /*00ac*/ 	.word	0x00000000
        /*00b0*/ 	.short	0x0000
        /*00b2*/ 	.short	0x0000
        /*00b4*/ 	.byte	0x00, 0xf4, 0x21, 0x00


	//----- nvinfo : EIATTR_SPARSE_MMA_MASK
	.align		4
.L_31:
        /*00b8*/ 	.byte	0x03, 0x50
        /*00ba*/ 	.short	0x0000


	//----- nvinfo : EIATTR_MAXREG_COUNT
	.align		4
        /*00bc*/ 	.byte	0x03, 0x1b
        /*00be*/ 	.short	0x00ff


	//----- nvinfo : EIATTR_EXIT_INSTR_OFFSETS
	.align		4
        /*00c0*/ 	.byte	0x04, 0x1c
        /*00c2*/ 	.short	(.L_33 - .L_32)


	//   ....[0]....
.L_32:
        /*00c4*/ 	.word	0x00000870


	//   ....[1]....
        /*00c8*/ 	.word	0x00000890


	//----- nvinfo : EIATTR_REQNTID
	.align		4
.L_33:
        /*00cc*/ 	.byte	0x04, 0x10
        /*00ce*/ 	.short	(.L_35 - .L_34)
.L_34:
        /*00d0*/ 	.word	0x00000080
        /*00d4*/ 	.word	0x00000001
        /*00d8*/ 	.word	0x00000001


	//----- nvinfo : EIATTR_CBANK_PARAM_SIZE
	.align		4
.L_35:
        /*00dc*/ 	.byte	0x03, 0x19
        /*00de*/ 	.short	0x0054


	//----- nvinfo : EIATTR_PARAM_CBANK
	.align		4
        /*00e0*/ 	.byte	0x04, 0x0a
        /*00e2*/ 	.short	(.L_37 - .L_36)
	.align		4
.L_36:
        /*00e4*/ 	.word	index@(.nv.constant0.triton_poi_fused_cat_3)
        /*00e8*/ 	.short	0x0210
        /*00ea*/ 	.short	0x0054


	//----- nvinfo : EIATTR_SW_WAR
	.align		4
.L_37:
        /*00ec*/ 	.byte	0x04, 0x36
        /*00ee*/ 	.short	(.L_39 - .L_38)
.L_38:
        /*00f0*/ 	.word	0x00000008
.L_39:


//--------------------- .nv.callgraph             --------------------------
	.section	.nv.callgraph,"",@"SHT_CUDA_CALLGRAPH"
	.align	4
	.sectionentsize	8
	.align		4
        /*0000*/ 	.word	0x00000000
	.align		4
        /*0004*/ 	.word	0xffffffff
	.align		4
        /*0008*/ 	.word	0x00000000
	.align		4
        /*000c*/ 	.word	0xfffffffe
	.align		4
        /*0010*/ 	.word	0x00000000
	.align		4
        /*0014*/ 	.word	0xfffffffd
	.align		4
        /*0018*/ 	.word	0x00000000
	.align		4
        /*001c*/ 	.word	0xfffffffc


//--------------------- .text.triton_poi_fused_cat_3 --------------------------
	.section	.text.triton_poi_fused_cat_3,"ax",@progbits
	.align	128
        .global         triton_poi_fused_cat_3
        .type           triton_poi_fused_cat_3,@function
        .size           triton_poi_fused_cat_3,(.L_x_1 - triton_poi_fused_cat_3)
        .other          triton_poi_fused_cat_3,@"STO_CUDA_ENTRY STV_DEFAULT"
triton_poi_fused_cat_3:
.text.triton_poi_fused_cat_3:
[----:B------:R-:W0:Y:S01]  /*0000*/  LDC R1, c[0x0][0x28] ;  /* 0x00000a00ff017b82 */ /* 0x000e220000000800 */
[----:B------:R-:W1:Y:S07]  /*0010*/  S2R R0, SR_TID.X ;  /* 0x0000000000007919 */ /* 0x000e6e0000002100 */
[----:B------:R-:W2:Y:S01]  /*0020*/  LDC.64 R6, c[0x0][0x218] ;  /* 0x00008600ff067b82 */ /* 0x000ea20000000a00 */
[----:B------:R-:W-:Y:S01]  /*0030*/  CS2R R12, SRZ ;  /* 0x00000000000c7805 */ /* 0x000fe2000001ff00 */
[----:B------:R-:W-:Y:S01]  /*0040*/  ULDC.64 UR4, c[0x0][0x208] ;  /* 0x0000820000047ab9 */ /* 0x000fe20000000a00 */
[----:B------:R-:W3:Y:S05]  /*0050*/  S2R R5, SR_CTAID.X ;  /* 0x0000000000057919 */ /* 0x000eea0000002500 */
[----:B------:R-:W4:Y:S01]  /*0060*/  LDC.64 R16, c[0x0][0x228] ;  /* 0x00008a00ff107b82 */ /* 0x000f220000000a00 */
[----:B-1----:R-:W-:Y:S01]  /*0070*/  IMAD.SHL.U32 R0, R0, 0x2, RZ ;  /* 0x0000000200007824 */ /* 0x002fe200078e00ff */
[----:B---3--:R-:W-:-:S04]  /*0080*/  SHF.R.S32.HI R3, RZ, 0x17, R5 ;  /* 0x00000017ff037819 */ /* 0x008fc80000011405 */
[----:B------:R-:W-:Y:S02]  /*0090*/  LOP3.LUT R0, R0, 0xfe, RZ, 0xc0, !PT ;  /* 0x000000fe00007812 */ /* 0x000fe400078ec0ff */
[----:B------:R-:W-:-:S03]  /*00a0*/  SGXT R3, R3, 0x1 ;  /* 0x000000010303781a */ /* 0x000fc60000000200 */
[----:B------:R-:W-:-:S04]  /*00b0*/  IMAD R0, R5, 0x100, R0 ;  /* 0x0000010005007824 */ /* 0x000fc800078e0200 */
[----:B------:R-:W-:Y:S01]  /*00c0*/  IMAD.HI R11, R0, 0x3e0f83e1, RZ ;  /* 0x3e0f83e1000b7827 */ /* 0x000fe200078e02ff */
[----:B------:R-:W-:Y:S02]  /*00d0*/  LEA.HI R4, R3, R0, RZ, 0x4 ;  /* 0x0000000003047211 */ /* 0x000fe400078f20ff */
[----:B------:R-:W1:Y:S02]  /*00e0*/  LDC.64 R2, c[0x0][0x220] ;  /* 0x00008800ff027b82 */ /* 0x000e640000000a00 */
[----:B------:R-:W-:-:S05]  /*00f0*/  SHF.R.S32.HI R9, RZ, 0x4, R4 ;  /* 0x00000004ff097819 */ /* 0x000fca0000011404 */
[----:B------:R-:W-:-:S05]  /*0100*/  IMAD.HI R5, R9, 0x3e0f83e1, RZ ;  /* 0x3e0f83e109057827 */ /* 0x000fca00078e02ff */
[----:B------:R-:W-:-:S04]  /*0110*/  SHF.R.U32.HI R8, RZ, 0x1f, R5 ;  /* 0x0000001fff087819 */ /* 0x000fc80000011605 */
[----:B------:R-:W-:Y:S02]  /*0120*/  LEA.HI.SX32 R8, R5, R8, 0x1b ;  /* 0x0000000805087211 */ /* 0x000fe400078fdaff */
[----:B------:R-:W-:-:S03]  /*0130*/  LOP3.LUT R5, R4, 0xfffffff0, RZ, 0xc0, !PT ;  /* 0xfffffff004057812 */ /* 0x000fc600078ec0ff */
[----:B------:R-:W-:Y:S01]  /*0140*/  IMAD R9, R8, -0x84, R9 ;  /* 0xffffff7c08097824 */ /* 0x000fe200078e0209 */
[----:B------:R-:W-:Y:S01]  /*0150*/  SHF.R.U32.HI R8, RZ, 0x1f, R11 ;  /* 0x0000001fff087819 */ /* 0x000fe2000001160b */
[----:B------:R-:W-:Y:S02]  /*0160*/  IMAD.IADD R14, R0, 0x1, -R5 ;  /* 0x00000001000e7824 */ /* 0x000fe400078e0a05 */
[----:B------:R-:W-:Y:S01]  /*0170*/  VIADD R23, R9, 0xfffffffc ;  /* 0xfffffffc09177836 */ /* 0x000fe20000000000 */
[----:B------:R-:W-:Y:S01]  /*0180*/  LEA.HI.SX32 R11, R11, R8, 0x17 ;  /* 0x000000080b0b7211 */ /* 0x000fe200078fbaff */
[----:B------:R-:W3:Y:S03]  /*0190*/  LDC.64 R4, c[0x0][0x230] ;  /* 0x00008c00ff047b82 */ /* 0x000ee60000000a00 */
[----:B------:R-:W-:Y:S01]  /*01a0*/  ISETP.GE.U32.AND P0, PT, R23, 0x20, PT ;  /* 0x000000201700780c */ /* 0x000fe20003f06070 */
[----:B------:R-:W-:-:S03]  /*01b0*/  IMAD R14, R11, 0x200, R14 ;  /* 0x000002000b0e7824 */ /* 0x000fc600078e020e */
[----:B------:R-:W-:Y:S01]  /*01c0*/  ISETP.LT.AND P3, PT, R0, 0x2100, !P0 ;  /* 0x000021000000780c */ /* 0x000fe20004761270 */
[C---:B------:R-:W-:Y:S02]  /*01d0*/  IMAD R19, R23.reuse, 0x10, R14 ;  /* 0x0000001017137824 */ /* 0x040fe400078e020e */
[----:B-1----:R-:W-:-:S04]  /*01e0*/  IMAD.WIDE R22, R23, 0x4, R2 ;  /* 0x0000000417167825 */ /* 0x002fc800078e0202 */
[----:B--2---:R-:W-:Y:S01]  /*01f0*/  IMAD.WIDE R18, R19, 0x4, R6 ;  /* 0x0000000413127825 */ /* 0x004fe200078e0206 */
[----:B------:R-:W-:-:S03]  /*0200*/  CS2R R6, SRZ ;  /* 0x0000000000067805 */ /* 0x000fc6000001ff00 */
[----:B------:R-:W-:Y:S02]  /*0210*/  VIADD R3, R9, 0xffffffdc ;  /* 0xffffffdc09037836 */ /* 0x000fe40000000000 */
[----:B------:R-:W2:Y:S03]  /*0220*/  @P3 LDG.E.EL R12, desc[UR4][R22.64] ;  /* 0x00000004160c3981 */ /* 0x000ea6000c2e1900 */
[C---:B------:R-:W-:Y:S01]  /*0230*/  ISETP.GE.U32.AND P2, PT, R3.reuse, 0x20, PT ;  /* 0x000000200300780c */ /* 0x040fe20003f46070 */
[----:B------:R1:W5:Y:S03]  /*0240*/  @P3 LDG.E.64 R6, desc[UR4][R18.64] ;  /* 0x0000000412063981 */ /* 0x000366000c1e1b00 */
[----:B------:R-:W-:Y:S01]  /*0250*/  ISETP.LT.AND P1, PT, R0, 0x2100, !P2 ;  /* 0x000021000000780c */ /* 0x000fe20005721270 */
[----:B------:R-:W5:Y:S01]  /*0260*/  @P3 LDG.E.EL R13, desc[UR4][R22.64] ;  /* 0x00000004160d3981 */ /* 0x000f62000c2e1900 */
[----:B------:R-:W-:Y:S01]  /*0270*/  IMAD R25, R3, 0x10, R14 ;  /* 0x0000001003197824 */ /* 0x000fe200078e020e */
[----:B------:R-:W-:Y:S01]  /*0280*/  CS2R R2, SRZ ;  /* 0x0000000000027805 */ /* 0x000fe2000001ff00 */
[----:B------:R-:W-:-:S02]  /*0290*/  IMAD.MOV.U32 R15, RZ, RZ, RZ ;  /* 0x000000ffff0f7224 */ /* 0x000fc400078e00ff */
[----:B----4-:R-:W-:Y:S01]  /*02a0*/  IMAD.WIDE R24, R25, 0x4, R16 ;  /* 0x0000000419187825 */ /* 0x010fe200078e0210 */
[----:B-1----:R-:W1:Y:S03]  /*02b0*/  LDC.64 R18, c[0x0][0x240] ;  /* 0x00009000ff127b82 */ /* 0x002e660000000a00 */
[----:B---3--:R-:W-:-:S03]  /*02c0*/  IMAD.WIDE R26, R9, 0x4, R4 ;  /* 0x00000004091a7825 */ /* 0x008fc600078e0204 */
[----:B------:R-:W3:Y:S02]  /*02d0*/  @P1 LDG.E.64 R2, desc[UR4][R24.64] ;  /* 0x0000000418021981 */ /* 0x000ee4000c1e1b00 */
[----:B------:R-:W4:Y:S01]  /*02e0*/  LDC.64 R16, c[0x0][0x238] ;  /* 0x00008e00ff107b82 */ /* 0x000f220000000a00 */
[----:B------:R-:W-:Y:S01]  /*02f0*/  IMAD.MOV.U32 R20, RZ, RZ, RZ ;  /* 0x000000ffff147224 */ /* 0x000fe200078e00ff */
[----:B------:R-:W3:Y:S01]  /*0300*/  @P1 LDG.E.EL R15, desc[UR4][R26.64+-0x90] ;  /* 0xffff70041a0f1981 */ /* 0x000ee2000c2e1900 */
[----:B------:R-:W-:-:S04]  /*0310*/  VIADD R5, R9, 0xffffffbc ;  /* 0xffffffbc09057836 */ /* 0x000fc80000000000 */
[----:B------:R-:W3:Y:S01]  /*0320*/  @P1 LDG.E.EL R20, desc[UR4][R26.64+-0x90] ;  /* 0xffff70041a141981 */ /* 0x000ee2000c2e1900 */
[C---:B------:R-:W-:Y:S01]  /*0330*/  ISETP.GE.U32.AND P4, PT, R5.reuse, 0x20, PT ;  /* 0x000000200500780c */ /* 0x040fe20003f86070 */
[----:B------:R-:W-:-:S03]  /*0340*/  IMAD R5, R5, 0x10, R14 ;  /* 0x0000001005057824 */ /* 0x000fc600078e020e */
[----:B------:R-:W-:Y:S01]  /*0350*/  ISETP.LT.AND P6, PT, R0, 0x2100, !P4 ;  /* 0x000021000000780c */ /* 0x000fe200067c1270 */
[----:B------:R-:W-:Y:S02]  /*0360*/  IMAD.MOV.U32 R8, RZ, RZ, RZ ;  /* 0x000000ffff087224 */ /* 0x000fe400078e00ff */
[----:B-1----:R-:W-:-:S04]  /*0370*/  IMAD.WIDE R18, R9, 0x4, R18 ;  /* 0x0000000409127825 */ /* 0x002fc800078e0212 */
[----:B0---4-:R-:W-:Y:S01]  /*0380*/  IMAD.WIDE R16, R5, 0x4, R16 ;  /* 0x0000000405107825 */ /* 0x011fe200078e0210 */
[----:B------:R-:W-:-:S05]  /*0390*/  CS2R R4, SRZ ;  /* 0x0000000000047805 */ /* 0x000fca000001ff00 */
[----:B------:R-:W4:Y:S01]  /*03a0*/  @P6 LDG.E.EL R8, desc[UR4][R18.64+-0x110] ;  /* 0xfffef00412086981 */ /* 0x000f22000c2e1900 */
[----:B------:R-:W-:-:S03]  /*03b0*/  IMAD.MOV.U32 R10, RZ, RZ, RZ ;  /* 0x000000ffff0a7224 */ /* 0x000fc600078e00ff */
[----:B------:R-:W4:Y:S04]  /*03c0*/  @P6 LDG.E.64 R4, desc[UR4][R16.64] ;  /* 0x0000000410046981 */ /* 0x000f28000c1e1b00 */
[----:B------:R0:W4:Y:S01]  /*03d0*/  @P6 LDG.E.EL R10, desc[UR4][R18.64+-0x110] ;  /* 0xfffef004120a6981 */ /* 0x000122000c2e1900 */
[----:B------:R-:W-:Y:S02]  /*03e0*/  IMAD R14, R9, 0x10, R14 ;  /* 0x00000010090e7824 */ /* 0x000fe400078e020e */
[----:B0-----:R-:W-:Y:S01]  /*03f0*/  IMAD.MOV.U32 R18, RZ, RZ, RZ ;  /* 0x000000ffff127224 */ /* 0x001fe200078e00ff */
[----:B--2---:R-:W-:Y:S02]  /*0400*/  SEL R23, R12, RZ, P3 ;  /* 0x000000ff0c177207 */ /* 0x004fe40001800000 */
[----:B-----5:R-:W-:-:S02]  /*0410*/  SEL R22, R7, RZ, P3 ;  /* 0x000000ff07167207 */ /* 0x020fc40001800000 */
[----:B------:R-:W-:Y:S02]  /*0420*/  SEL R21, R6, RZ, P3 ;  /* 0x000000ff06157207 */ /* 0x000fe40001800000 */
[----:B------:R-:W-:Y:S01]  /*0430*/  SEL R24, R13, RZ, P3 ;  /* 0x000000ff0d187207 */ /* 0x000fe20001800000 */
[----:B------:R-:W0:Y:S01]  /*0440*/  LDC.64 R6, c[0x0][0x250] ;  /* 0x00009400ff067b82 */ /* 0x000e220000000a00 */
[----:B------:R-:W-:Y:S02]  /*0450*/  FSETP.GT.AND P3, PT, R22, -R23, PT ;  /* 0x800000171600720b */ /* 0x000fe40003f64000 */
[----:B------:R-:W-:-:S05]  /*0460*/  FSETP.GT.AND P5, PT, R21, -R24, PT ;  /* 0x800000181500720b */ /* 0x000fca0003fa4000 */
[----:B------:R-:W1:Y:S01]  /*0470*/  LDC.64 R12, c[0x0][0x248] ;  /* 0x00009200ff0c7b82 */ /* 0x000e620000000a00 */
[----:B------:R-:W-:Y:S01]  /*0480*/  FADD R16, R22, R23 ;  /* 0x0000001716107221 */ /* 0x000fe20000000000 */
[----:B------:R-:W-:Y:S01]  /*0490*/  FADD R17, R21, R24 ;  /* 0x0000001815117221 */ /* 0x000fe20000000000 */
[----:B---3--:R-:W-:-:S03]  /*04a0*/  SEL R2, R2, RZ, P1 ;  /* 0x000000ff02027207 */ /* 0x008fc60000800000 */
[----:B------:R-:W-:Y:S01]  /*04b0*/  @!P3 FMUL R16, R16, 0.20000000298023223877 ;  /* 0x3e4ccccd1010b820 */ /* 0x000fe20000400000 */
[----:B------:R-:W-:Y:S01]  /*04c0*/  SEL R15, R15, RZ, P1 ;  /* 0x000000ff0f0f7207 */ /* 0x000fe20000800000 */
[----:B------:R-:W-:Y:S01]  /*04d0*/  @!P5 FMUL R17, R17, 0.20000000298023223877 ;  /* 0x3e4ccccd1111d820 */ /* 0x000fe20000400000 */
[----:B------:R-:W-:Y:S02]  /*04e0*/  ISETP.GT.AND P3, PT, R9, 0x63, PT ;  /* 0x000000630900780c */ /* 0x000fe40003f64270 */
[----:B------:R-:W-:Y:S02]  /*04f0*/  FSETP.GT.AND P5, PT, R2, -R15, PT ;  /* 0x8000000f0200720b */ /* 0x000fe40003fa4000 */
[----:B------:R-:W-:Y:S02]  /*0500*/  SEL R19, R3, RZ, P1 ;  /* 0x000000ff03137207 */ /* 0x000fe40000800000 */
[----:B------:R-:W-:Y:S02]  /*0510*/  SEL R20, R20, RZ, P1 ;  /* 0x000000ff14147207 */ /* 0x000fe40000800000 */
[----:B------:R-:W-:Y:S01]  /*0520*/  ISETP.LT.AND P1, PT, R0, 0x2100, P3 ;  /* 0x000021000000780c */ /* 0x000fe20001f21270 */
[----:B------:R-:W-:-:S02]  /*0530*/  VIADD R3, R14, 0xfffff9c0 ;  /* 0xfffff9c00e037836 */ /* 0x000fc40000000000 */
[----:B------:R-:W-:Y:S01]  /*0540*/  FADD R14, R2, R15 ;  /* 0x0000000f020e7221 */ /* 0x000fe20000000000 */
[----:B------:R-:W-:Y:S02]  /*0550*/  IMAD.MOV.U32 R15, RZ, RZ, RZ ;  /* 0x000000ffff0f7224 */ /* 0x000fe400078e00ff */
[----:B-1----:R-:W-:Y:S01]  /*0560*/  IMAD.WIDE R12, R3, 0x4, R12 ;  /* 0x00000004030c7825 */ /* 0x002fe200078e020c */
[----:B------:R-:W-:-:S03]  /*0570*/  CS2R R2, SRZ ;  /* 0x0000000000027805 */ /* 0x000fc6000001ff00 */
[----:B------:R-:W-:Y:S01]  /*0580*/  @!P5 FMUL R14, R14, 0.20000000298023223877 ;  /* 0x3e4ccccd0e0ed820 */ /* 0x000fe20000400000 */
[----:B0-----:R-:W-:Y:S01]  /*0590*/  IMAD.WIDE R6, R9, 0x4, R6 ;  /* 0x0000000409067825 */ /* 0x001fe200078e0206 */
[C---:B------:R-:W-:Y:S01]  /*05a0*/  FSETP.GT.AND P5, PT, R19.reuse, -R20, PT ;  /* 0x800000141300720b */ /* 0x040fe20003fa4000 */
[----:B------:R0:W2:Y:S04]  /*05b0*/  @P1 LDG.E.64 R2, desc[UR4][R12.64] ;  /* 0x000000040c021981 */ /* 0x0000a8000c1e1b00 */
[----:B------:R-:W3:Y:S04]  /*05c0*/  @P1 LDG.E.EL R15, desc[UR4][R6.64+-0x190] ;  /* 0xfffe7004060f1981 */ /* 0x000ee8000c2e1900 */
[----:B------:R1:W5:Y:S01]  /*05d0*/  @P1 LDG.E.EL R18, desc[UR4][R6.64+-0x190] ;  /* 0xfffe700406121981 */ /* 0x000362000c2e1900 */
[----:B------:R-:W-:Y:S01]  /*05e0*/  FADD R19, R19, R20 ;  /* 0x0000001413137221 */ /* 0x000fe20000000000 */
[----:B----4-:R-:W-:-:S02]  /*05f0*/  SEL R21, R8, RZ, P6 ;  /* 0x000000ff08157207 */ /* 0x010fc40003000000 */
[----:B------:R-:W-:Y:S01]  /*0600*/  SEL R8, R4, RZ, P6 ;  /* 0x000000ff04087207 */ /* 0x000fe20003000000 */
[----:B------:R-:W-:Y:S01]  /*0610*/  @!P5 FMUL R19, R19, 0.20000000298023223877 ;  /* 0x3e4ccccd1313d820 */ /* 0x000fe20000400000 */
[----:B------:R-:W-:Y:S02]  /*0620*/  SEL R20, R5, RZ, P6 ;  /* 0x000000ff05147207 */ /* 0x000fe40003000000 */
[----:B------:R-:W-:Y:S01]  /*0630*/  FSETP.GT.AND P5, PT, R8, -R21, PT ;  /* 0x800000150800720b */ /* 0x000fe20003fa4000 */
[----:B------:R-:W4:Y:S01]  /*0640*/  LDC.64 R4, c[0x0][0x210] ;  /* 0x00008400ff047b82 */ /* 0x000f220000000a00 */
[----:B------:R-:W-:-:S04]  /*0650*/  SEL R23, R10, RZ, P6 ;  /* 0x000000ff0a177207 */ /* 0x000fc80003000000 */
[----:B------:R-:W-:Y:S01]  /*0660*/  FSETP.GT.AND P6, PT, R20, -R23, PT ;  /* 0x800000171400720b */ /* 0x000fe20003fc4000 */
[----:B0-----:R-:W-:Y:S01]  /*0670*/  FADD R13, R8, R21 ;  /* 0x00000015080d7221 */ /* 0x001fe20000000000 */
[----:B------:R-:W-:Y:S01]  /*0680*/  FADD R8, R20, R23 ;  /* 0x0000001714087221 */ /* 0x000fe20000000000 */
[----:B-1----:R-:W-:-:S04]  /*0690*/  IMAD R6, R11, -0x840, R0 ;  /* 0xfffff7c00b067824 */ /* 0x002fc800078e0200 */
[----:B------:R-:W-:Y:S01]  /*06a0*/  @!P5 FMUL R13, R13, 0.20000000298023223877 ;  /* 0x3e4ccccd0d0dd820 */ /* 0x000fe20000400000 */
[----:B------:R-:W-:Y:S01]  /*06b0*/  ISETP.GE.AND P5, PT, R9, 0x4, PT ;  /* 0x000000040900780c */ /* 0x000fe20003fa6270 */
[----:B------:R-:W-:-:S04]  /*06c0*/  IMAD R7, R11, 0x40, R6 ;  /* 0x000000400b077824 */ /* 0x000fc800078e0206 */
[----:B------:R-:W-:Y:S01]  /*06d0*/  @!P6 FMUL R8, R8, 0.20000000298023223877 ;  /* 0x3e4ccccd0808e820 */ /* 0x000fe20000400000 */
[----:B------:R-:W-:Y:S01]  /*06e0*/  ISETP.LT.AND P6, PT, R0, 0x2100, !P5 ;  /* 0x000021000000780c */ /* 0x000fe20006fc1270 */
[----:B----4-:R-:W-:Y:S01]  /*06f0*/  IMAD.WIDE R6, R7, 0x4, R4 ;  /* 0x0000000407067825 */ /* 0x010fe200078e0204 */
[----:B------:R-:W-:-:S11]  /*0700*/  CS2R R4, SRZ ;  /* 0x0000000000047805 */ /* 0x000fd6000001ff00 */
[----:B------:R-:W4:Y:S01]  /*0710*/  @P6 LDG.E.64 R4, desc[UR4][R6.64] ;  /* 0x0000000406046981 */ /* 0x000f22000c1e1b00 */
[----:B--2---:R-:W-:Y:S02]  /*0720*/  SEL R9, R2, RZ, P1 ;  /* 0x000000ff02097207 */ /* 0x004fe40000800000 */
[----:B------:R-:W-:Y:S02]  /*0730*/  SEL R2, R3, RZ, P1 ;  /* 0x000000ff03027207 */ /* 0x000fe40000800000 */
[----:B---3--:R-:W-:Y:S02]  /*0740*/  SEL R15, R15, RZ, P1 ;  /* 0x000000ff0f0f7207 */ /* 0x008fe40000800000 */
[----:B-----5:R-:W-:Y:S02]  /*0750*/  SEL R18, R18, RZ, P1 ;  /* 0x000000ff12127207 */ /* 0x020fe40000800000 */
[C---:B------:R-:W-:Y:S01]  /*0760*/  FSETP.GT.AND P1, PT, R2.reuse, -R15, PT ;  /* 0x8000000f0200720b */ /* 0x040fe20003f24000 */
[----:B------:R-:W-:-:S02]  /*0770*/  FADD R15, R2, R15 ;  /* 0x0000000f020f7221 */ /* 0x000fc40000000000 */
[----:B------:R-:W0:Y:S10]  /*0780*/  LDC.64 R2, c[0x0][0x258] ;  /* 0x00009600ff027b82 */ /* 0x000e340000000a00 */
[----:B------:R-:W-:Y:S01]  /*0790*/  @!P1 FMUL R15, R15, 0.20000000298023223877 ;  /* 0x3e4ccccd0f0f9820 */ /* 0x000fe20000400000 */
[C---:B------:R-:W-:Y:S01]  /*07a0*/  FSETP.GT.AND P1, PT, R9.reuse, -R18, PT ;  /* 0x800000120900720b */ /* 0x040fe20003f24000 */
[----:B------:R-:W-:-:S03]  /*07b0*/  FADD R9, R9, R18 ;  /* 0x0000001209097221 */ /* 0x000fc60000000000 */
[----:B------:R-:W-:-:S09]  /*07c0*/  @P4 FSEL R8, R15, RZ, P3 ;  /* 0x000000ff0f084208 */ /* 0x000fd20001800000 */
[----:B------:R-:W-:Y:S01]  /*07d0*/  @!P1 FMUL R9, R9, 0.20000000298023223877 ;  /* 0x3e4ccccd09099820 */ /* 0x000fe20000400000 */
[----:B------:R-:W-:-:S04]  /*07e0*/  ISETP.GE.AND P1, PT, R0, 0x2100, PT ;  /* 0x000021000000780c */ /* 0x000fc80003f26270 */
[----:B------:R-:W-:Y:S02]  /*07f0*/  @P4 FSEL R13, R9, RZ, P3 ;  /* 0x000000ff090d4208 */ /* 0x000fe40001800000 */
[----:B------:R-:W-:Y:S02]  /*0800*/  @P0 FSEL R16, R19, R8, !P2 ;  /* 0x0000000813100208 */ /* 0x000fe40005000000 */
[----:B------:R-:W-:Y:S02]  /*0810*/  @P0 FSEL R17, R14, R13, !P2 ;  /* 0x0000000d0e110208 */ /* 0x000fe40005000000 */
[----:B----4-:R-:W-:Y:S02]  /*0820*/  SEL R4, R4, RZ, P6 ;  /* 0x000000ff04047207 */ /* 0x010fe40003000000 */
[----:B------:R-:W-:Y:S01]  /*0830*/  SEL R5, R5, RZ, P6 ;  /* 0x000000ff05057207 */ /* 0x000fe20003000000 */
[----:B0-----:R-:W-:Y:S01]  /*0840*/  IMAD.WIDE R2, R0, 0x4, R2 ;  /* 0x0000000400027825 */ /* 0x001fe200078e0202 */
[----:B------:R-:W-:-:S02]  /*0850*/  SEL R4, R4, R17, !P5 ;  /* 0x0000001104047207 */ /* 0x000fc40006800000 */
[----:B------:R-:W-:Y:S01]  /*0860*/  SEL R5, R5, R16, !P5 ;  /* 0x0000001005057207 */ /* 0x000fe20006800000 */
[----:B------:R-:W-:Y:S06]  /*0870*/  @P1 EXIT ;  /* 0x000000000000194d */ /* 0x000fec0003800000 */
[----:B------:R-:W-:Y:S01]  /*0880*/  STG.E.64 desc[UR4][R2.64], R4 ;  /* 0x0000000402007986 */ /* 0x000fe2000c101b04 */
[----:B------:R-:W-:Y:S05]  /*0890*/  EXIT ;  /* 0x000000000000794d */ /* 0x000fea0003800000 */
.L_x_0:
[----:B------:R-:W-:-:S00]  /*08a0*/  BRA `(.L_x_0) ;  /* 0xfffffffc00fc7947 */ /* 0x000fc0000383ffff */
[----:B------:R-:W-:-:S00]  /*08b0*/  NOP ;  /* 0x0000000000007918 */ /* 0x000fc00000000000 */
        /* <DEDUP_REMOVED lines=12> */
.L_x_1:


//--------------------- .nv.constant0.triton_poi_fused_cat_3 --------------------------
	.section	.nv.constant0.triton_poi_fused_cat_3,"a",@progbits
	.sectionflags	@""
	.align	4
.nv.constant0.triton_poi_fused_cat_3:
	.zero		612
